	.headerflags	@"EF_CUDA_TEXMODE_UNIFIED EF_CUDA_64BIT_ADDRESS EF_CUDA_ACCELERATORS EF_CUDA_SM90 EF_CUDA_VIRTUAL_SM(EF_CUDA_SM90)"
	.elftype	@"ET_EXEC"


//--------------------- .nv.info                  --------------------------
	.section	.nv.info,"",@"SHT_CUDA_INFO"
	.align	4


	//----- nvinfo : EIATTR_REGCOUNT
	.align		4
        /*0000*/ 	.byte	0x04, 0x2f
        /*0002*/ 	.short	(.L_1 - .L_0)
	.align		4
.L_0:
        /*0004*/ 	.word	index@(triton_poi_fused_mul_native_group_norm_sigmoid_12)
        /*0008*/ 	.word	0x00000020


	//----- nvinfo : EIATTR_MIN_STACK_SIZE
	.align		4
.L_1:
        /*000c*/ 	.byte	0x04, 0x12
        /*000e*/ 	.short	(.L_3 - .L_2)
	.align		4
.L_2:
        /*0010*/ 	.word	index@(triton_poi_fused_mul_native_group_norm_sigmoid_12)
        /*0014*/ 	.word	0x00000000


	//----- nvinfo : EIATTR_FRAME_SIZE
	.align		4
.L_3:
        /*0018*/ 	.byte	0x04, 0x11
        /*001a*/ 	.short	(.L_5 - .L_4)
	.align		4
.L_4:
        /*001c*/ 	.word	index@(triton_poi_fused_mul_native_group_norm_sigmoid_12)
        /*0020*/ 	.word	0x00000000


	//----- nvinfo : EIATTR_MIN_STACK_SIZE
	.align		4
.L_5:
        /*0024*/ 	.byte	0x04, 0x12
        /*0026*/ 	.short	(.L_7 - .L_6)
	.align		4
.L_6:
        /*0028*/ 	.word	index@(triton_poi_fused_mul_native_group_norm_sigmoid_12)
        /*002c*/ 	.word	0x00000000
.L_7:


//--------------------- .nv.info.triton_poi_fused_mul_native_group_norm_sigmoid_12 --------------------------
	.section	.nv.info.triton_poi_fused_mul_native_group_norm_sigmoid_12,"",@"SHT_CUDA_INFO"
	.sectionflags	@""
	.align	4


	//----- nvinfo : EIATTR_CUDA_API_VERSION
	.align		4
        /*0000*/ 	.byte	0x04, 0x37
        /*0002*/ 	.short	(.L_9 - .L_8)
.L_8:
        /*0004*/ 	.word	0x0000007c


	//----- nvinfo : EIATTR_KPARAM_INFO
	.align		4
.L_9:
        /*0008*/ 	.byte	0x04, 0x17
        /*000a*/ 	.short	(.L_11 - .L_10)
.L_10:
        /*000c*/ 	.word	0x00000000
        /*0010*/ 	.short	0x0006
        /*0012*/ 	.short	0x0030
        /*0014*/ 	.byte	0x00, 0xf0, 0x11, 0x00


	//----- nvinfo : EIATTR_KPARAM_INFO
	.align		4
.L_11:
        /*0018*/ 	.byte	0x04, 0x17
        /*001a*/ 	.short	(.L_13 - .L_12)
.L_12:
        /*001c*/ 	.word	0x00000000
        /*0020*/ 	.short	0x0005
        /*0022*/ 	.short	0x0028
        /*0024*/ 	.byte	0x00, 0xf4, 0x21, 0x00


	//----- nvinfo : EIATTR_KPARAM_INFO
	.align		4
.L_13:
        /*0028*/ 	.byte	0x04, 0x17
        /*002a*/ 	.short	(.L_15 - .L_14)
.L_14:
        /*002c*/ 	.word	0x00000000
        /*0030*/ 	.short	0x0004
        /*0032*/ 	.short	0x0020
        /*0034*/ 	.byte	0x00, 0xf4, 0x21, 0x00


	//----- nvinfo : EIATTR_KPARAM_INFO
	.align		4
.L_15:
        /*0038*/ 	.byte	0x04, 0x17
        /*003a*/ 	.short	(.L_17 - .L_16)
.L_16:
        /*003c*/ 	.word	0x00000000
        /*0040*/ 	.short	0x0003
        /*0042*/ 	.short	0x0018
        /*0044*/ 	.byte	0x00, 0xf4, 0x21, 0x00


	//----- nvinfo : EIATTR_KPARAM_INFO
	.align		4
.L_17:
        /*0048*/ 	.byte	0x04, 0x17
        /*004a*/ 	.short	(.L_19 - .L_18)
.L_18:
        /*004c*/ 	.word	0x00000000
        /*0050*/ 	.short	0x0002
        /*0052*/ 	.short	0x0010
        /*0054*/ 	.byte	0x00, 0xf4, 0x21, 0x00


	//----- nvinfo : EIATTR_KPARAM_INFO
	.align		4
.L_19:
        /*0058*/ 	.byte	0x04, 0x17
        /*005a*/ 	.short	(.L_21 - .L_20)
.L_20:
        /*005c*/ 	.word	0x00000000
        /*0060*/ 	.short	0x0001
        /*0062*/ 	.short	0x0008
        /*0064*/ 	.byte	0x00, 0xf4, 0x21, 0x00


	//----- nvinfo : EIATTR_KPARAM_INFO
	.align		4
.L_21:
        /*0068*/ 	.byte	0x04, 0x17
        /*006a*/ 	.short	(.L_23 - .L_22)
.L_22:
        /*006c*/ 	.word	0x00000000
        /*0070*/ 	.short	0x0000
        /*0072*/ 	.short	0x0000
        /*0074*/ 	.byte	0x00, 0xf4, 0x21, 0x00


	//----- nvinfo : EIATTR_SPARSE_MMA_MASK
	.align		4
.L_23:
        /*0078*/ 	.byte	0x03, 0x50
        /*007a*/ 	.short	0x0000


	//----- nvinfo : EIATTR_MAXREG_COUNT
	.align		4
        /*007c*/ 	.byte	0x03, 0x1b
        /*007e*/ 	.short	0x00ff


	//----- nvinfo : EIATTR_EXIT_INSTR_OFFSETS
	.align		4
        /*0080*/ 	.byte	0x04, 0x1c
        /*0082*/ 	.short	(.L_25 - .L_24)


	//   ....[0]....
.L_24:
        /*0084*/ 	.word	0x00000b50


	//----- nvinfo : EIATTR_REQNTID
	.align		4
.L_25:
        /*0088*/ 	.byte	0x04, 0x10
        /*008a*/ 	.short	(.L_27 - .L_26)
.L_26:
        /*008c*/ 	.word	0x00000080
        /*0090*/ 	.word	0x00000001
        /*0094*/ 	.word	0x00000001


	//----- nvinfo : EIATTR_CBANK_PARAM_SIZE
	.align		4
.L_27:
        /*0098*/ 	.byte	0x03, 0x19
        /*009a*/ 	.short	0x0034


	//----- nvinfo : EIATTR_PARAM_CBANK
	.align		4
        /*009c*/ 	.byte	0x04, 0x0a
        /*009e*/ 	.short	(.L_29 - .L_28)
	.align		4
.L_28:
        /*00a0*/ 	.word	index@(.nv.constant0.triton_poi_fused_mul_native_group_norm_sigmoid_12)
        /*00a4*/ 	.short	0x0210
        /*00a6*/ 	.short	0x0034


	//----- nvinfo : EIATTR_SW_WAR
	.align		4
.L_29:
        /*00a8*/ 	.byte	0x04, 0x36
        /*00aa*/ 	.short	(.L_31 - .L_30)
.L_30:
        /*00ac*/ 	.word	0x00000008
.L_31:


//--------------------- .nv.callgraph             --------------------------
	.section	.nv.callgraph,"",@"SHT_CUDA_CALLGRAPH"
	.align	4
	.sectionentsize	8
	.align		4
        /*0000*/ 	.word	0x00000000
	.align		4
        /*0004*/ 	.word	0xffffffff
	.align		4
        /*0008*/ 	.word	0x00000000
	.align		4
        /*000c*/ 	.word	0xfffffffe
	.align		4
        /*0010*/ 	.word	0x00000000
	.align		4
        /*0014*/ 	.word	0xfffffffd
	.align		4
        /*0018*/ 	.word	0x00000000
	.align		4
        /*001c*/ 	.word	0xfffffffc


//--------------------- .text.triton_poi_fused_mul_native_group_norm_sigmoid_12 --------------------------
	.section	.text.triton_poi_fused_mul_native_group_norm_sigmoid_12,"ax",@progbits
	.align	128
        .global         triton_poi_fused_mul_native_group_norm_sigmoid_12
        .type           triton_poi_fused_mul_native_group_norm_sigmoid_12,@function
        .size           triton_poi_fused_mul_native_group_norm_sigmoid_12,(.L_x_1 - triton_poi_fused_mul_native_group_norm_sigmoid_12)
        .other          triton_poi_fused_mul_native_group_norm_sigmoid_12,@"STO_CUDA_ENTRY STV_DEFAULT"
triton_poi_fused_mul_native_group_norm_sigmoid_12:
.text.triton_poi_fused_mul_native_group_norm_sigmoid_12:
[----:B------:R-:W-:Y:S01]  /*0000*/  LDC R1, c[0x0][0x28] ;  /* 0x00000a00ff017b82 */ /* 0x000fe20000000800 */
[----:B------:R-:W1:Y:S07]  /*0010*/  S2R R0, SR_TID.X ;  /* 0x0000000000007919 */ /* 0x000e6e0000002100 */
[----:B------:R-:W2:Y:S01]  /*0020*/  LDC.64 R10, c[0x0][0x220] ;  /* 0x00008800ff0a7b82 */ /* 0x000ea20000000a00 */
[----:B------:R-:W-:Y:S01]  /*0030*/  ULDC.64 UR4, c[0x0][0x208] ;  /* 0x0000820000047ab9 */ /* 0x000fe20000000a00 */
[----:B------:R-:W3:Y:S06]  /*0040*/  S2R R3, SR_CTAID.X ;  /* 0x0000000000037919 */ /* 0x000eec0000002500 */
[----:B------:R-:W4:Y:S08]  /*0050*/  LDC.64 R8, c[0x0][0x218] ;  /* 0x00008600ff087b82 */ /* 0x000f300000000a00 */
[----:B------:R-:W5:Y:S08]  /*0060*/  LDC.64 R14, c[0x0][0x230] ;  /* 0x00008c00ff0e7b82 */ /* 0x000f700000000a00 */
[----:B------:R-:W5:Y:S01]  /*0070*/  LDC.64 R12, c[0x0][0x238] ;  /* 0x00008e00ff0c7b82 */ /* 0x000f620000000a00 */
[----:B-1----:R-:W-:-:S04]  /*0080*/  SHF.L.U32 R0, R0, 0x2, RZ ;  /* 0x0000000200007819 */ /* 0x002fc800000006ff */
[----:B------:R-:W-:Y:S02]  /*0090*/  LOP3.LUT R0, R0, 0x1fc, RZ, 0xc0, !PT ;  /* 0x000001fc00007812 */ /* 0x000fe400078ec0ff */
[----:B---3--:R-:W-:Y:S02]  /*00a0*/  SHF.R.S32.HI R21, RZ, 0x15, R3 ;  /* 0x00000015ff157819 */ /* 0x008fe40000011403 */
[----:B------:R-:W-:Y:S02]  /*00b0*/  LEA R0, R3, R0, 0xa ;  /* 0x0000000003007211 */ /* 0x000fe400078e50ff */
[----:B------:R-:W1:Y:S01]  /*00c0*/  LDC.64 R2, c[0x0][0x228] ;  /* 0x00008a00ff027b82 */ /* 0x000e620000000a00 */
[----:B------:R-:W-:Y:S02]  /*00d0*/  SGXT R21, R21, 0x1 ;  /* 0x000000011515781a */ /* 0x000fe40000000200 */
[----:B----4-:R-:W-:Y:S02]  /*00e0*/  IMAD.WIDE R8, R0, 0x4, R8 ;  /* 0x0000000400087825 */ /* 0x010fe400078e0208 */
[----:B------:R-:W-:-:S02]  /*00f0*/  LEA.HI R4, R21, R0, RZ, 0x8 ;  /* 0x0000000015047211 */ /* 0x000fc400078f40ff */
[----:B------:R-:W-:Y:S02]  /*0100*/  LEA.HI R6, R21, R0, RZ, 0xa ;  /* 0x0000000015067211 */ /* 0x000fe400078f50ff */
[----:B------:R-:W-:Y:S02]  /*0110*/  SHF.R.S32.HI R4, RZ, 0x8, R4 ;  /* 0x00000008ff047819 */ /* 0x000fe40000011404 */
[----:B------:R-:W-:Y:S02]  /*0120*/  SHF.R.S32.HI R29, RZ, 0xa, R6 ;  /* 0x0000000aff1d7819 */ /* 0x000fe40000011406 */
[----:B------:R-:W-:-:S03]  /*0130*/  LEA.HI R5, R4, R4, RZ, 0x7 ;  /* 0x0000000404057211 */ /* 0x000fc600078f38ff */
[----:B--2---:R-:W-:Y:S01]  /*0140*/  IMAD.WIDE R26, R29, 0x4, R10 ;  /* 0x000000041d1a7825 */ /* 0x004fe200078e020a */
[----:B------:R-:W-:-:S04]  /*0150*/  LOP3.LUT R5, R5, 0xffffff80, RZ, 0xc0, !PT ;  /* 0xffffff8005057812 */ /* 0x000fc800078ec0ff */
[----:B------:R-:W-:Y:S01]  /*0160*/  IADD3 R23, R4, -R5, RZ ;  /* 0x8000000504177210 */ /* 0x000fe20007ffe0ff */
[----:B------:R-:W2:Y:S01]  /*0170*/  LDG.E.EL R16, desc[UR4][R26.64] ;  /* 0x000000041a107981 */ /* 0x000ea2000c2e1900 */
[----:B-1----:R-:W-:-:S03]  /*0180*/  IMAD.WIDE R28, R29, 0x4, R2 ;  /* 0x000000041d1c7825 */ /* 0x002fc600078e0202 */
[----:B------:R-:W2:Y:S01]  /*0190*/  LDG.E.128 R4, desc[UR4][R8.64] ;  /* 0x0000000408047981 */ /* 0x000ea2000c1e1d00 */
[C---:B-----5:R-:W-:Y:S01]  /*01a0*/  IMAD.WIDE R24, R23.reuse, 0x4, R14 ;  /* 0x0000000417187825 */ /* 0x060fe200078e020e */
[----:B------:R-:W-:Y:S02]  /*01b0*/  IADD3 R20, R0, 0x200, RZ ;  /* 0x0000020000147810 */ /* 0x000fe40007ffe0ff */
[----:B------:R-:W3:Y:S01]  /*01c0*/  LDG.E.EL R17, desc[UR4][R28.64] ;  /* 0x000000041c117981 */ /* 0x000ee2000c2e1900 */
[----:B0-----:R-:W-:-:S03]  /*01d0*/  IMAD.WIDE R22, R23, 0x4, R12 ;  /* 0x0000000417167825 */ /* 0x001fc600078e020c */
[----:B------:R-:W4:Y:S04]  /*01e0*/  LDG.E.EL R18, desc[UR4][R24.64] ;  /* 0x0000000418127981 */ /* 0x000f28000c2e1900 */
[----:B------:R0:W4:Y:S02]  /*01f0*/  LDG.E.EL R19, desc[UR4][R22.64] ;  /* 0x0000000416137981 */ /* 0x000124000c2e1900 */
[CC--:B0-----:R-:W-:Y:S02]  /*0200*/  LEA.HI R22, R21.reuse, R20.reuse, RZ, 0x8 ;  /* 0x0000001415167211 */ /* 0x0c1fe400078f40ff */
[----:B------:R-:W-:Y:S02]  /*0210*/  LEA.HI R20, R21, R20, RZ, 0xa ;  /* 0x0000001415147211 */ /* 0x000fe400078f50ff */
[----:B------:R-:W-:-:S02]  /*0220*/  SHF.R.S32.HI R27, RZ, 0x8, R22 ;  /* 0x00000008ff1b7819 */ /* 0x000fc40000011416 */
[----:B------:R-:W-:Y:S02]  /*0230*/  SHF.R.S32.HI R23, RZ, 0xa, R20 ;  /* 0x0000000aff177819 */ /* 0x000fe40000011414 */
[----:B------:R-:W-:-:S03]  /*0240*/  LEA.HI R26, R27, R27, RZ, 0x7 ;  /* 0x0000001b1b1a7211 */ /* 0x000fc600078f38ff */
[C---:B------:R-:W-:Y:S01]  /*0250*/  IMAD.WIDE R20, R23.reuse, 0x4, R10 ;  /* 0x0000000417147825 */ /* 0x040fe200078e020a */
[----:B------:R-:W-:Y:S01]  /*0260*/  LOP3.LUT R26, R26, 0xffffff80, RZ, 0xc0, !PT ;  /* 0xffffff801a1a7812 */ /* 0x000fe200078ec0ff */
[----:B------:R-:W5:Y:S02]  /*0270*/  LDG.E.128 R8, desc[UR4][R8.64+0x800] ;  /* 0x0008000408087981 */ /* 0x000f64000c1e1d00 */
[----:B------:R-:W-:Y:S01]  /*0280*/  IMAD.WIDE R2, R23, 0x4, R2 ;  /* 0x0000000417027825 */ /* 0x000fe200078e0202 */
[----:B------:R-:W-:Y:S01]  /*0290*/  IADD3 R27, R27, -R26, RZ ;  /* 0x8000001a1b1b7210 */ /* 0x000fe20007ffe0ff */
[----:B------:R0:W5:Y:S04]  /*02a0*/  LDG.E.EL R20, desc[UR4][R20.64] ;  /* 0x0000000414147981 */ /* 0x000168000c2e1900 */
[C---:B------:R-:W-:Y:S01]  /*02b0*/  IMAD.WIDE R14, R27.reuse, 0x4, R14 ;  /* 0x000000041b0e7825 */ /* 0x040fe200078e020e */
[----:B------:R-:W5:Y:S03]  /*02c0*/  LDG.E.EL R2, desc[UR4][R2.64] ;  /* 0x0000000402027981 */ /* 0x000f66000c2e1900 */
[----:B------:R-:W-:-:S02]  /*02d0*/  IMAD.WIDE R12, R27, 0x4, R12 ;  /* 0x000000041b0c7825 */ /* 0x000fc400078e020c */
[----:B------:R1:W5:Y:S04]  /*02e0*/  LDG.E.EL R14, desc[UR4][R14.64] ;  /* 0x000000040e0e7981 */ /* 0x000368000c2e1900 */
[----:B------:R0:W5:Y:S01]  /*02f0*/  LDG.E.EL R13, desc[UR4][R12.64] ;  /* 0x000000040c0d7981 */ /* 0x000162000c2e1900 */
[----:B--2---:R-:W-:-:S04]  /*0300*/  FADD R4, R4, -R16 ;  /* 0x8000001004047221 */ /* 0x004fc80000000000 */
[----:B---3--:R-:W-:-:S04]  /*0310*/  FMUL R4, R17, R4 ;  /* 0x0000000411047220 */ /* 0x008fc80000400000 */
[----:B----4-:R-:W-:-:S04]  /*0320*/  FFMA R4, R18, R4, R19 ;  /* 0x0000000412047223 */ /* 0x010fc80000000013 */
[----:B0-----:R-:W-:Y:S01]  /*0330*/  FADD R21, RZ, -R4 ;  /* 0x80000004ff157221 */ /* 0x001fe20000000000 */
[--C-:B------:R-:W-:Y:S01]  /*0340*/  FADD R22, R5, -R16.reuse ;  /* 0x8000001005167221 */ /* 0x100fe20000000000 */
[--C-:B------:R-:W-:Y:S02]  /*0350*/  FADD R6, R6, -R16.reuse ;  /* 0x8000001006067221 */ /* 0x100fe40000000000 */
[----:B------:R-:W-:Y:S01]  /*0360*/  FMUL R21, R21, 1.4426950216293334961 ;  /* 0x3fb8aa3b15157820 */ /* 0x000fe20000400000 */
[----:B------:R-:W-:Y:S01]  /*0370*/  FADD R16, R7, -R16 ;  /* 0x8000001007107221 */ /* 0x000fe20000000000 */
[C---:B------:R-:W-:Y:S01]  /*0380*/  FMUL R5, R17.reuse, R22 ;  /* 0x0000001611057220 */ /* 0x040fe20000400000 */
[----:B------:R-:W-:Y:S02]  /*0390*/  FMUL R6, R17, R6 ;  /* 0x0000000611067220 */ /* 0x000fe40000400000 */
[----:B------:R-:W-:Y:S01]  /*03a0*/  FSETP.GEU.AND P4, PT, R21, -126, PT ;  /* 0xc2fc00001500780b */ /* 0x000fe20003f8e000 */
[----:B------:R-:W-:Y:S01]  /*03b0*/  FMUL R7, R17, R16 ;  /* 0x0000001011077220 */ /* 0x000fe20000400000 */
[C-C-:B------:R-:W-:Y:S01]  /*03c0*/  FFMA R5, R18.reuse, R5, R19.reuse ;  /* 0x0000000512057223 */ /* 0x140fe20000000013 */
[----:B------:R-:W-:-:S02]  /*03d0*/  FFMA R6, R18, R6, R19 ;  /* 0x0000000612067223 */ /* 0x000fc40000000013 */
[----:B------:R-:W-:Y:S01]  /*03e0*/  FFMA R7, R18, R7, R19 ;  /* 0x0000000712077223 */ /* 0x000fe20000000013 */
[----:B-1----:R-:W-:Y:S01]  /*03f0*/  FADD R15, RZ, -R5 ;  /* 0x80000005ff0f7221 */ /* 0x002fe20000000000 */
[--C-:B-----5:R-:W-:Y:S01]  /*0400*/  FADD R9, R9, -R20.reuse ;  /* 0x8000001409097221 */ /* 0x120fe20000000000 */
[--C-:B------:R-:W-:Y:S01]  /*0410*/  FADD R19, R10, -R20.reuse ;  /* 0x800000140a137221 */ /* 0x100fe20000000000 */
[--C-:B------:R-:W-:Y:S01]  /*0420*/  FADD R3, R8, -R20.reuse ;  /* 0x8000001408037221 */ /* 0x100fe20000000000 */
[----:B------:R-:W-:Y:S01]  /*0430*/  FADD R11, R11, -R20 ;  /* 0x800000140b0b7221 */ /* 0x000fe20000000000 */
[C---:B------:R-:W-:Y:S01]  /*0440*/  FMUL R8, R2.reuse, R9 ;  /* 0x0000000902087220 */ /* 0x040fe20000400000 */
[C---:B------:R-:W-:Y:S01]  /*0450*/  FMUL R9, R2.reuse, R19 ;  /* 0x0000001302097220 */ /* 0x040fe20000400000 */
[----:B------:R-:W-:Y:S01]  /*0460*/  @!P4 FMUL R21, R21, 0.5 ;  /* 0x3f0000001515c820 */ /* 0x000fe20000400000 */
[C---:B------:R-:W-:Y:S01]  /*0470*/  FMUL R3, R2.reuse, R3 ;  /* 0x0000000302037220 */ /* 0x040fe20000400000 */
[----:B------:R-:W-:Y:S01]  /*0480*/  FADD R16, RZ, -R6 ;  /* 0x80000006ff107221 */ /* 0x000fe20000000000 */
[----:B------:R-:W-:Y:S01]  /*0490*/  FMUL R11, R2, R11 ;  /* 0x0000000b020b7220 */ /* 0x000fe20000400000 */
[----:B------:R-:W-:Y:S01]  /*04a0*/  FMUL R15, R15, 1.4426950216293334961 ;  /* 0x3fb8aa3b0f0f7820 */ /* 0x000fe20000400000 */
[----:B------:R-:W0:Y:S01]  /*04b0*/  MUFU.EX2 R12, R21 ;  /* 0x00000015000c7308 */ /* 0x000e220000000800 */
[C-C-:B------:R-:W-:Y:S01]  /*04c0*/  FFMA R8, R14.reuse, R8, R13.reuse ;  /* 0x000000080e087223 */ /* 0x140fe2000000000d */
[C---:B------:R-:W-:Y:S01]  /*04d0*/  FFMA R9, R14.reuse, R9, R13 ;  /* 0x000000090e097223 */ /* 0x040fe2000000000d */
[----:B------:R-:W-:Y:S01]  /*04e0*/  FADD R17, RZ, -R7 ;  /* 0x80000007ff117221 */ /* 0x000fe20000000000 */
[----:B------:R-:W-:Y:S01]  /*04f0*/  FFMA R3, R14, R3, R13 ;  /* 0x000000030e037223 */ /* 0x000fe2000000000d */
[----:B------:R-:W-:Y:S01]  /*0500*/  FMUL R16, R16, 1.4426950216293334961 ;  /* 0x3fb8aa3b10107820 */ /* 0x000fe20000400000 */
[----:B------:R-:W-:Y:S01]  /*0510*/  FADD R18, RZ, -R8 ;  /* 0x80000008ff127221 */ /* 0x000fe20000000000 */
[----:B------:R-:W-:Y:S01]  /*0520*/  FADD R2, RZ, -R9 ;  /* 0x80000009ff027221 */ /* 0x000fe20000000000 */
[----:B------:R-:W-:Y:S01]  /*0530*/  FFMA R13, R14, R11, R13 ;  /* 0x0000000b0e0d7223 */ /* 0x000fe2000000000d */
[----:B------:R-:W-:Y:S01]  /*0540*/  FSETP.GEU.AND P1, PT, R15, -126, PT ;  /* 0xc2fc00000f00780b */ /* 0x000fe20003f2e000 */
[----:B------:R-:W-:Y:S01]  /*0550*/  FMUL R17, R17, 1.4426950216293334961 ;  /* 0x3fb8aa3b11117820 */ /* 0x000fe20000400000 */
[----:B------:R-:W-:Y:S01]  /*0560*/  FADD R10, RZ, -R3 ;  /* 0x80000003ff0a7221 */ /* 0x000fe20000000000 */
[----:B------:R-:W-:Y:S01]  /*0570*/  FMUL R18, R18, 1.4426950216293334961 ;  /* 0x3fb8aa3b12127820 */ /* 0x000fe20000400000 */
[----:B------:R-:W-:Y:S01]  /*0580*/  FMUL R11, R2, 1.4426950216293334961 ;  /* 0x3fb8aa3b020b7820 */ /* 0x000fe20000400000 */
[----:B------:R-:W-:Y:S01]  /*0590*/  FSETP.GEU.AND P0, PT, R16, -126, PT ;  /* 0xc2fc00001000780b */ /* 0x000fe20003f0e000 */
[----:B------:R-:W-:Y:S01]  /*05a0*/  FADD R2, RZ, -R13 ;  /* 0x8000000dff027221 */ /* 0x000fe20000000000 */
[----:B------:R-:W-:Y:S01]  /*05b0*/  FMUL R10, R10, 1.4426950216293334961 ;  /* 0x3fb8aa3b0a0a7820 */ /* 0x000fe20000400000 */
[----:B------:R-:W-:-:S02]  /*05c0*/  FSETP.GEU.AND P2, PT, R17, -126, PT ;  /* 0xc2fc00001100780b */ /* 0x000fc40003f4e000 */
[----:B------:R-:W-:Y:S01]  /*05d0*/  FSETP.GEU.AND P5, PT, R18, -126, PT ;  /* 0xc2fc00001200780b */ /* 0x000fe20003fae000 */
[----:B------:R-:W-:Y:S01]  /*05e0*/  FMUL R14, R2, 1.4426950216293334961 ;  /* 0x3fb8aa3b020e7820 */ /* 0x000fe20000400000 */
[----:B------:R-:W-:Y:S01]  /*05f0*/  FSETP.GEU.AND P3, PT, R11, -126, PT ;  /* 0xc2fc00000b00780b */ /* 0x000fe20003f6e000 */
[----:B0-----:R-:W-:Y:S01]  /*0600*/  @!P4 FMUL R12, R12, R12 ;  /* 0x0000000c0c0cc220 */ /* 0x001fe20000400000 */
[----:B------:R-:W-:Y:S02]  /*0610*/  FSETP.GEU.AND P6, PT, R10, -126, PT ;  /* 0xc2fc00000a00780b */ /* 0x000fe40003fce000 */
[----:B------:R-:W-:Y:S01]  /*0620*/  FSETP.GEU.AND P4, PT, R14, -126, PT ;  /* 0xc2fc00000e00780b */ /* 0x000fe20003f8e000 */
[----:B------:R-:W-:Y:S01]  /*0630*/  @!P1 FMUL R15, R15, 0.5 ;  /* 0x3f0000000f0f9820 */ /* 0x000fe20000400000 */
[----:B------:R-:W-:-:S03]  /*0640*/  @!P0 FMUL R16, R16, 0.5 ;  /* 0x3f00000010108820 */ /* 0x000fc60000400000 */
[----:B------:R-:W-:Y:S02]  /*0650*/  @!P2 FMUL R17, R17, 0.5 ;  /* 0x3f0000001111a820 */ /* 0x000fe40000400000 */
[----:B------:R-:W0:Y:S01]  /*0660*/  MUFU.EX2 R15, R15 ;  /* 0x0000000f000f7308 */ /* 0x000e220000000800 */
[----:B------:R-:W-:Y:S01]  /*0670*/  @!P5 FMUL R18, R18, 0.5 ;  /* 0x3f0000001212d820 */ /* 0x000fe20000400000 */
[----:B------:R-:W-:Y:S02]  /*0680*/  @!P3 FMUL R11, R11, 0.5 ;  /* 0x3f0000000b0bb820 */ /* 0x000fe40000400000 */
[----:B------:R-:W-:-:S04]  /*0690*/  @!P6 FMUL R10, R10, 0.5 ;  /* 0x3f0000000a0ae820 */ /* 0x000fc80000400000 */
[----:B------:R-:W1:Y:S01]  /*06a0*/  MUFU.EX2 R16, R16 ;  /* 0x0000001000107308 */ /* 0x000e620000000800 */
[----:B------:R-:W-:-:S07]  /*06b0*/  @!P4 FMUL R14, R14, 0.5 ;  /* 0x3f0000000e0ec820 */ /* 0x000fce0000400000 */
[----:B------:R-:W2:Y:S08]  /*06c0*/  MUFU.EX2 R17, R17 ;  /* 0x0000001100117308 */ /* 0x000eb00000000800 */
[----:B------:R-:W3:Y:S01]  /*06d0*/  MUFU.EX2 R18, R18 ;  /* 0x0000001200127308 */ /* 0x000ee20000000800 */
[----:B------:R-:W-:-:S07]  /*06e0*/  FADD R2, R12, 1 ;  /* 0x3f8000000c027421 */ /* 0x000fce0000000000 */
[----:B------:R-:W4:Y:S01]  /*06f0*/  MUFU.EX2 R11, R11 ;  /* 0x0000000b000b7308 */ /* 0x000f220000000800 */
[----:B0-----:R-:W-:-:S07]  /*0700*/  @!P1 FMUL R15, R15, R15 ;  /* 0x0000000f0f0f9220 */ /* 0x001fce0000400000 */
[----:B------:R-:W0:Y:S08]  /*0710*/  MUFU.EX2 R10, R10 ;  /* 0x0000000a000a7308 */ /* 0x000e300000000800 */
[----:B------:R-:W5:Y:S01]  /*0720*/  MUFU.EX2 R19, R14 ;  /* 0x0000000e00137308 */ /* 0x000f620000000800 */
[----:B-1----:R-:W-:Y:S01]  /*0730*/  @!P0 FMUL R16, R16, R16 ;  /* 0x0000001010108220 */ /* 0x002fe20000400000 */
[----:B------:R-:W-:Y:S01]  /*0740*/  FSETP.GT.AND P1, PT, R2, 8.50705917302346158658e+37, PT ;  /* 0x7e8000000200780b */ /* 0x000fe20003f24000 */
[----:B------:R-:W-:Y:S01]  /*0750*/  FADD R12, R15, 1 ;  /* 0x3f8000000f0c7421 */ /* 0x000fe20000000000 */
[----:B--2---:R-:W-:Y:S01]  /*0760*/  @!P2 FMUL R17, R17, R17 ;  /* 0x000000111111a220 */ /* 0x004fe20000400000 */
[----:B------:R-:W-:Y:S01]  /*0770*/  FADD R20, R16, 1 ;  /* 0x3f80000010147421 */ /* 0x000fe20000000000 */
[----:B---3--:R-:W-:Y:S01]  /*0780*/  @!P5 FMUL R18, R18, R18 ;  /* 0x000000121212d220 */ /* 0x008fe20000400000 */
[----:B----4-:R-:W-:Y:S01]  /*0790*/  @!P3 FMUL R11, R11, R11 ;  /* 0x0000000b0b0bb220 */ /* 0x010fe20000400000 */
[----:B------:R-:W-:Y:S01]  /*07a0*/  HFMA2.MMA R15, -RZ, RZ, 1.625, 0 ;  /* 0x3e800000ff0f7435 */ /* 0x000fe200000001ff */
[----:B------:R-:W-:Y:S01]  /*07b0*/  FSETP.GT.AND P0, PT, R12, 8.50705917302346158658e+37, PT ;  /* 0x7e8000000c00780b */ /* 0x000fe20003f04000 */
[----:B------:R-:W-:Y:S01]  /*07c0*/  FADD R16, R17, 1 ;  /* 0x3f80000011107421 */ /* 0x000fe20000000000 */
[----:B0-----:R-:W-:Y:S01]  /*07d0*/  @!P6 FMUL R10, R10, R10 ;  /* 0x0000000a0a0ae220 */ /* 0x001fe20000400000 */
[----:B------:R-:W-:Y:S01]  /*07e0*/  FADD R17, R18, 1 ;  /* 0x3f80000012117421 */ /* 0x000fe20000000000 */
[----:B------:R-:W-:Y:S01]  /*07f0*/  FSETP.GT.AND P2, PT, R20, 8.50705917302346158658e+37, PT ;  /* 0x7e8000001400780b */ /* 0x000fe20003f44000 */
[----:B-----5:R-:W-:Y:S01]  /*0800*/  @!P4 FMUL R19, R19, R19 ;  /* 0x000000131313c220 */ /* 0x020fe20000400000 */
[----:B------:R-:W-:Y:S01]  /*0810*/  FADD R18, R11, 1 ;  /* 0x3f8000000b127421 */ /* 0x000fe20000000000 */
[----:B------:R-:W-:-:S02]  /*0820*/  FADD R21, R10, 1 ;  /* 0x3f8000000a157421 */ /* 0x000fc40000000000 */
[----:B------:R-:W-:Y:S01]  /*0830*/  FADD R22, R19, 1 ;  /* 0x3f80000013167421 */ /* 0x000fe20000000000 */
[----:B------:R-:W-:Y:S01]  /*0840*/  FSETP.GT.AND P6, PT, R16, 8.50705917302346158658e+37, PT ;  /* 0x7e8000001000780b */ /* 0x000fe20003fc4000 */
[----:B------:R-:W-:Y:S01]  /*0850*/  @P1 FMUL R2, R2, 0.25 ;  /* 0x3e80000002021820 */ /* 0x000fe20000400000 */
[----:B------:R-:W-:Y:S02]  /*0860*/  FSETP.GT.AND P4, PT, R17, 8.50705917302346158658e+37, PT ;  /* 0x7e8000001100780b */ /* 0x000fe40003f84000 */
[----:B------:R-:W-:Y:S01]  /*0870*/  FSEL R23, R15, 1, P1 ;  /* 0x3f8000000f177808 */ /* 0x000fe20000800000 */
[----:B------:R-:W-:Y:S01]  /*0880*/  @P0 FMUL R12, R12, 0.25 ;  /* 0x3e8000000c0c0820 */ /* 0x000fe20000400000 */
[----:B------:R-:W-:Y:S01]  /*0890*/  FSETP.GT.AND P3, PT, R18, 8.50705917302346158658e+37, PT ;  /* 0x7e8000001200780b */ /* 0x000fe20003f64000 */
[----:B------:R-:W-:Y:S01]  /*08a0*/  @P2 FMUL R20, R20, 0.25 ;  /* 0x3e80000014142820 */ /* 0x000fe20000400000 */
[----:B------:R-:W-:Y:S01]  /*08b0*/  FSETP.GT.AND P5, PT, R21, 8.50705917302346158658e+37, PT ;  /* 0x7e8000001500780b */ /* 0x000fe20003fa4000 */
[----:B------:R-:W0:Y:S01]  /*08c0*/  LDC.64 R10, c[0x0][0x210] ;  /* 0x00008400ff0a7b82 */ /* 0x000e220000000a00 */
[----:B------:R-:W-:Y:S01]  /*08d0*/  FSETP.GT.AND P1, PT, R22, 8.50705917302346158658e+37, PT ;  /* 0x7e8000001600780b */ /* 0x000fe20003f24000 */
[----:B------:R-:W1:Y:S02]  /*08e0*/  MUFU.RCP R2, R2 ;  /* 0x0000000200027308 */ /* 0x000e640000001000 */
[----:B------:R-:W-:-:S02]  /*08f0*/  @P6 FMUL R16, R16, 0.25 ;  /* 0x3e80000010106820 */ /* 0x000fc40000400000 */
[----:B------:R-:W-:-:S04]  /*0900*/  @P4 FMUL R17, R17, 0.25 ;  /* 0x3e80000011114820 */ /* 0x000fc80000400000 */
[----:B------:R-:W2:Y:S01]  /*0910*/  MUFU.RCP R12, R12 ;  /* 0x0000000c000c7308 */ /* 0x000ea20000001000 */
[----:B------:R-:W-:Y:S01]  /*0920*/  @P3 FMUL R18, R18, 0.25 ;  /* 0x3e80000012123820 */ /* 0x000fe20000400000 */
[----:B------:R-:W-:Y:S02]  /*0930*/  @P5 FMUL R21, R21, 0.25 ;  /* 0x3e80000015155820 */ /* 0x000fe40000400000 */
[----:B------:R-:W-:-:S04]  /*0940*/  @P1 FMUL R22, R22, 0.25 ;  /* 0x3e80000016161820 */ /* 0x000fc80000400000 */
[----:B------:R-:W3:Y:S01]  /*0950*/  MUFU.RCP R14, R20 ;  /* 0x00000014000e7308 */ /* 0x000ee20000001000 */
[C---:B------:R-:W-:Y:S02]  /*0960*/  FSEL R25, R15.reuse, 1, P0 ;  /* 0x3f8000000f197808 */ /* 0x040fe40000000000 */
[----:B------:R-:W-:-:S05]  /*0970*/  FSEL R27, R15, 1, P2 ;  /* 0x3f8000000f1b7808 */ /* 0x000fca0001000000 */
[----:B------:R-:W4:Y:S08]  /*0980*/  MUFU.RCP R16, R16 ;  /* 0x0000001000107308 */ /* 0x000f300000001000 */
[----:B------:R1:W5:Y:S08]  /*0990*/  MUFU.RCP R19, R21 ;  /* 0x0000001500137308 */ /* 0x0003700000001000 */
[----:B------:R-:W0:Y:S01]  /*09a0*/  MUFU.RCP R17, R17 ;  /* 0x0000001100117308 */ /* 0x000e220000001000 */
[----:B-1----:R-:W-:-:S07]  /*09b0*/  FMUL R21, R2, R23 ;  /* 0x0000001702157220 */ /* 0x002fce0000400000 */
[----:B------:R-:W1:Y:S08]  /*09c0*/  MUFU.RCP R18, R18 ;  /* 0x0000001200127308 */ /* 0x000e700000001000 */
[----:B------:R-:W1:Y:S01]  /*09d0*/  MUFU.RCP R20, R22 ;  /* 0x0000001600147308 */ /* 0x000e620000001000 */
[----:B--2---:R-:W-:Y:S01]  /*09e0*/  FMUL R12, R12, R25 ;  /* 0x000000190c0c7220 */ /* 0x004fe20000400000 */
[----:B---3--:R-:W-:Y:S01]  /*09f0*/  FMUL R23, R14, R27 ;  /* 0x0000001b0e177220 */ /* 0x008fe20000400000 */
[----:B------:R-:W-:-:S02]  /*0a00*/  FSEL R25, R15, 1, P6 ;  /* 0x3f8000000f197808 */ /* 0x000fc40003000000 */
[C---:B------:R-:W-:Y:S02]  /*0a10*/  FSEL R2, R15.reuse, 1, P5 ;  /* 0x3f8000000f027808 */ /* 0x040fe40002800000 */
[C---:B------:R-:W-:Y:S02]  /*0a20*/  FSEL R14, R15.reuse, 1, P4 ;  /* 0x3f8000000f0e7808 */ /* 0x040fe40002000000 */
[C---:B------:R-:W-:Y:S02]  /*0a30*/  FSEL R27, R15.reuse, 1, P3 ;  /* 0x3f8000000f1b7808 */ /* 0x040fe40001800000 */
[----:B------:R-:W-:Y:S01]  /*0a40*/  FSEL R15, R15, 1, P1 ;  /* 0x3f8000000f0f7808 */ /* 0x000fe20000800000 */
[----:B----4-:R-:W-:Y:S01]  /*0a50*/  FMUL R16, R16, R25 ;  /* 0x0000001910107220 */ /* 0x010fe20000400000 */
[----:B-----5:R-:W-:Y:S01]  /*0a60*/  FMUL R2, R19, R2 ;  /* 0x0000000213027220 */ /* 0x020fe20000400000 */
[----:B0-----:R-:W-:Y:S01]  /*0a70*/  FMUL R17, R17, R14 ;  /* 0x0000000e11117220 */ /* 0x001fe20000400000 */
[----:B-1----:R-:W-:Y:S01]  /*0a80*/  FMUL R18, R18, R27 ;  /* 0x0000001b12127220 */ /* 0x002fe20000400000 */
[----:B------:R-:W-:Y:S01]  /*0a90*/  FMUL R20, R20, R15 ;  /* 0x0000000f14147220 */ /* 0x000fe20000400000 */
[----:B------:R-:W-:Y:S01]  /*0aa0*/  FMUL R7, R7, R16 ;  /* 0x0000001007077220 */ /* 0x000fe20000400000 */
[----:B------:R-:W-:-:S04]  /*0ab0*/  IMAD.WIDE R10, R0, 0x4, R10 ;  /* 0x00000004000a7825 */ /* 0x000fc800078e020a */
[----:B------:R-:W-:Y:S01]  /*0ac0*/  FMUL R4, R4, R21 ;  /* 0x0000001504047220 */ /* 0x000fe20000400000 */
[----:B------:R-:W-:Y:S01]  /*0ad0*/  FMUL R5, R5, R12 ;  /* 0x0000000c05057220 */ /* 0x000fe20000400000 */
[----:B------:R-:W-:Y:S01]  /*0ae0*/  FMUL R6, R6, R23 ;  /* 0x0000001706067220 */ /* 0x000fe20000400000 */
[----:B------:R-:W-:Y:S01]  /*0af0*/  FMUL R16, R3, R2 ;  /* 0x0000000203107220 */ /* 0x000fe20000400000 */
[----:B------:R-:W-:Y:S01]  /*0b00*/  FMUL R17, R8, R17 ;  /* 0x0000001108117220 */ /* 0x000fe20000400000 */
[----:B------:R-:W-:Y:S01]  /*0b10*/  FMUL R18, R9, R18 ;  /* 0x0000001209127220 */ /* 0x000fe20000400000 */
[----:B------:R-:W-:Y:S01]  /*0b20*/  FMUL R19, R13, R20 ;  /* 0x000000140d137220 */ /* 0x000fe20000400000 */
[----:B------:R-:W-:Y:S04]  /*0b30*/  STG.E.128 desc[UR4][R10.64], R4 ;  /* 0x000000040a007986 */ /* 0x000fe8000c101d04 */
[----:B------:R-:W-:Y:S01]  /*0b40*/  STG.E.128 desc[UR4][R10.64+0x800], R16 ;  /* 0x000800100a007986 */ /* 0x000fe2000c101d04 */
[----:B------:R-:W-:Y:S05]  /*0b50*/  EXIT ;  /* 0x000000000000794d */ /* 0x000fea0003800000 */
.L_x_0:
[----:B------:R-:W-:-:S00]  /*0b60*/  BRA `(.L_x_0) ;  /* 0xfffffffc00fc7947 */ /* 0x000fc0000383ffff */
[----:B------:R-:W-:-:S00]  /*0b70*/  NOP ;  /* 0x0000000000007918 */ /* 0x000fc00000000000 */
        /* <DEDUP_REMOVED lines=8> */
.L_x_1:


//--------------------- .nv.constant0.triton_poi_fused_mul_native_group_norm_sigmoid_12 --------------------------
	.section	.nv.constant0.triton_poi_fused_mul_native_group_norm_sigmoid_12,"a",@progbits
	.sectionflags	@""
	.align	4
.nv.constant0.triton_poi_fused_mul_native_group_norm_sigmoid_12:
	.zero		580
